//
// Generated by NVIDIA NVVM Compiler
//
// Compiler Build ID: CL-36424714
// Cuda compilation tools, release 13.0, V13.0.88
// Based on NVVM 20.0.0
//

.version 9.0
.target sm_100
.address_size 64

	// .globl	_Z5sinOfPdS_
.global .align 4 .b8 __cudart_i2opi_f[24] = {65, 144, 67, 60, 153, 149, 98, 219, 192, 221, 52, 245, 209, 87, 39, 252, 41, 21, 68, 78, 110, 131, 249, 162};

.visible .entry _Z5sinOfPdS_(
	.param .u64 .ptr .align 1 _Z5sinOfPdS__param_0,
	.param .u64 .ptr .align 1 _Z5sinOfPdS__param_1
)
{
	.local .align 4 .b8 	__local_depot0[28];
	.reg .b64 	%SP;
	.reg .b64 	%SPL;
	.reg .pred 	%p<9>;
	.reg .b32 	%r<44>;
	.reg .b32 	%f<28>;
	.reg .b64 	%rd<29>;
	.reg .b64 	%fd<5>;

	mov.u64 	%SPL, __local_depot0;
	ld.param.u64 	%rd10, [_Z5sinOfPdS__param_0];
	ld.param.u64 	%rd9, [_Z5sinOfPdS__param_1];
	cvta.to.global.u64 	%rd11, %rd10;
	add.u64 	%rd1, %SPL, 0;
	mov.u32 	%r16, %tid.x;
	mov.u32 	%r17, %ctaid.x;
	mov.u32 	%r18, %ntid.x;
	mad.lo.s32 	%r1, %r17, %r18, %r16;
	mul.wide.s32 	%rd13, %r1, 8;
	add.s64 	%rd14, %rd11, %rd13;
	ld.global.f64 	%fd1, [%rd14];
	cvt.rn.f32.f64 	%f1, %fd1;
	mul.f32 	%f7, %f1, 0f3F22F983;
	cvt.rni.s32.f32 	%r43, %f7;
	cvt.rn.f32.s32 	%f8, %r43;
	fma.rn.f32 	%f9, %f8, 0fBFC90FDA, %f1;
	fma.rn.f32 	%f10, %f8, 0fB3A22168, %f9;
	fma.rn.f32 	%f27, %f8, 0fA7C234C5, %f10;
	abs.f32 	%f3, %f1;
	setp.ltu.f32 	%p1, %f3, 0f47CE4780;
	@%p1 bra 	$L__BB0_8;
	setp.neu.f32 	%p2, %f3, 0f7F800000;
	@%p2 bra 	$L__BB0_3;
	mov.f32 	%f13, 0f00000000;
	mul.rn.f32 	%f27, %f1, %f13;
	mov.b32 	%r43, 0;
	bra.uni 	$L__BB0_8;
$L__BB0_3:
	mov.b32 	%r3, %f1;
	shl.b32 	%r20, %r3, 8;
	or.b32  	%r4, %r20, -2147483648;
	mov.b64 	%rd28, 0;
	mov.b32 	%r40, 0;
	mov.u64 	%rd26, __cudart_i2opi_f;
	mov.u64 	%rd27, %rd1;
$L__BB0_4:
	.pragma "nounroll";
	ld.global.nc.u32 	%r21, [%rd26];
	mad.wide.u32 	%rd17, %r21, %r4, %rd28;
	shr.u64 	%rd28, %rd17, 32;
	st.local.u32 	[%rd27], %rd17;
	add.s32 	%r40, %r40, 1;
	add.s64 	%rd27, %rd27, 4;
	add.s64 	%rd26, %rd26, 4;
	setp.ne.s32 	%p3, %r40, 6;
	@%p3 bra 	$L__BB0_4;
	shr.u32 	%r22, %r3, 23;
	st.local.u32 	[%rd1+24], %rd28;
	and.b32  	%r7, %r22, 31;
	and.b32  	%r23, %r22, 224;
	add.s32 	%r24, %r23, -128;
	shr.u32 	%r25, %r24, 5;
	mul.wide.u32 	%rd18, %r25, 4;
	sub.s64 	%rd8, %rd1, %rd18;
	ld.local.u32 	%r41, [%rd8+24];
	ld.local.u32 	%r42, [%rd8+20];
	setp.eq.s32 	%p4, %r7, 0;
	@%p4 bra 	$L__BB0_7;
	shf.l.wrap.b32 	%r41, %r42, %r41, %r7;
	ld.local.u32 	%r26, [%rd8+16];
	shf.l.wrap.b32 	%r42, %r26, %r42, %r7;
$L__BB0_7:
	shr.u32 	%r27, %r41, 30;
	shf.l.wrap.b32 	%r28, %r42, %r41, 2;
	shl.b32 	%r29, %r42, 2;
	shr.u32 	%r30, %r28, 31;
	add.s32 	%r31, %r30, %r27;
	neg.s32 	%r32, %r31;
	setp.lt.s32 	%p5, %r3, 0;
	selp.b32 	%r43, %r32, %r31, %p5;
	xor.b32  	%r33, %r28, %r3;
	shr.s32 	%r34, %r28, 31;
	xor.b32  	%r35, %r34, %r28;
	xor.b32  	%r36, %r34, %r29;
	cvt.u64.u32 	%rd19, %r35;
	shl.b64 	%rd20, %rd19, 32;
	cvt.u64.u32 	%rd21, %r36;
	or.b64  	%rd22, %rd20, %rd21;
	cvt.rn.f64.s64 	%fd2, %rd22;
	mul.f64 	%fd3, %fd2, 0d3BF921FB54442D19;
	cvt.rn.f32.f64 	%f11, %fd3;
	neg.f32 	%f12, %f11;
	setp.lt.s32 	%p6, %r33, 0;
	selp.f32 	%f27, %f12, %f11, %p6;
$L__BB0_8:
	cvta.to.global.u64 	%rd23, %rd9;
	mul.rn.f32 	%f14, %f27, %f27;
	and.b32  	%r38, %r43, 1;
	setp.eq.b32 	%p7, %r38, 1;
	selp.f32 	%f15, 0f3F800000, %f27, %p7;
	fma.rn.f32 	%f16, %f14, %f15, 0f00000000;
	fma.rn.f32 	%f17, %f14, 0f37CBAC00, 0fBAB607ED;
	selp.f32 	%f18, %f17, 0fB94D4153, %p7;
	selp.f32 	%f19, 0f3D2AAABB, 0f3C0885E4, %p7;
	fma.rn.f32 	%f20, %f18, %f14, %f19;
	selp.f32 	%f21, 0fBEFFFFFF, 0fBE2AAAA8, %p7;
	fma.rn.f32 	%f22, %f20, %f14, %f21;
	fma.rn.f32 	%f23, %f22, %f16, %f15;
	and.b32  	%r39, %r43, 2;
	setp.eq.s32 	%p8, %r39, 0;
	mov.f32 	%f24, 0f00000000;
	sub.f32 	%f25, %f24, %f23;
	selp.f32 	%f26, %f23, %f25, %p8;
	cvt.f64.f32 	%fd4, %f26;
	add.s64 	%rd25, %rd23, %rd13;
	st.global.f64 	[%rd25], %fd4;
	ret;

}


// ===== COMPILED SASS (sm_100) =====

	.target	sm_100

	.elftype	@"ET_EXEC"


//--------------------- .note.nv.tkinfo           --------------------------
	.section	.note.nv.tkinfo,"",@"SHT_NOTE"
	.sectionflags	@"SHF_NOTE_NV_TKINFO"
	.tkinfo
        /*0018*/ 	.word	0x00000002
        /*0030*/ 	.string	""
        /*0030*/ 	.string	"ptxas"
        /*0030*/ 	.string	"Cuda compilation tools, release 13.0, V13.0.88"
        /*0030*/ 	.string	"Build cuda_13.0.r13.0/compiler.36424714_0"
        /*0030*/ 	.string	"-arch sm_100 -m 64 "



//--------------------- .note.nv.cuinfo           --------------------------
	.section	.note.nv.cuinfo,"",@"SHT_NOTE"
	.sectionflags	@"SHF_NOTE_NV_CUINFO"
        /*0018*/ 	.short	0x0002
        /*001a*/ 	.short	0x0064
        /*001c*/ 	.short	0x0082
	.zero		2


//--------------------- .nv.info                  --------------------------
	.section	.nv.info,"",@"SHT_CUDA_INFO"
	.align	4


	//----- nvinfo : EIATTR_REGCOUNT
	.align		4
        /*0000*/ 	.byte	0x04, 0x2f
        /*0002*/ 	.short	(.L_2 - .L_1)
	.align		4
.L_1:
        /*0004*/ 	.word	index@(_Z5sinOfPdS_)
        /*0008*/ 	.word	0x00000012


	//----- nvinfo : EIATTR_FRAME_SIZE
	.align		4
.L_2:
        /*000c*/ 	.byte	0x04, 0x11
        /*000e*/ 	.short	(.L_4 - .L_3)
	.align		4
.L_3:
        /*0010*/ 	.word	index@(_Z5sinOfPdS_)
        /*0014*/ 	.word	0x00000000


	//----- nvinfo : EIATTR_MIN_STACK_SIZE
	.align		4
.L_4:
        /*0018*/ 	.byte	0x04, 0x12
        /*001a*/ 	.short	(.L_6 - .L_5)
	.align		4
.L_5:
        /*001c*/ 	.word	index@(_Z5sinOfPdS_)
        /*0020*/ 	.word	0x00000000
.L_6:


//--------------------- .nv.compat                --------------------------
	.section	.nv.compat,"",@"SHT_CUDA_COMPAT_INFO"
	.align	4
        /*0000*/ 	.byte	0x02, 0x09, 0x00, 0x00, 0x02, 0x02, 0x01, 0x00, 0x02, 0x05, 0x05, 0x00, 0x03, 0x07, 0x01, 0x01
        /*0010*/ 	.byte	0x02, 0x03, 0x00, 0x00, 0x02, 0x06, 0x01, 0x00, 0x04, 0x0b, 0x08, 0x00, 0x01, 0x00, 0x00, 0x00
        /*0020*/ 	.byte	0x00, 0x00, 0x00, 0x00


//--------------------- .nv.info._Z5sinOfPdS_     --------------------------
	.section	.nv.info._Z5sinOfPdS_,"",@"SHT_CUDA_INFO"
	.sectionflags	@""
	.align	4


	//----- nvinfo : EIATTR_CUDA_API_VERSION
	.align		4
        /*0000*/ 	.byte	0x04, 0x37
        /*0002*/ 	.short	(.L_8 - .L_7)
.L_7:
        /*0004*/ 	.word	0x00000082


	//----- nvinfo : EIATTR_KPARAM_INFO
	.align		4
.L_8:
        /*0008*/ 	.byte	0x04, 0x17
        /*000a*/ 	.short	(.L_10 - .L_9)
.L_9:
        /*000c*/ 	.word	0x00000000
        /*0010*/ 	.short	0x0001
        /*0012*/ 	.short	0x0008
        /*0014*/ 	.byte	0x00, 0xf5, 0x21, 0x00


	//----- nvinfo : EIATTR_KPARAM_INFO
	.align		4
.L_10:
        /*0018*/ 	.byte	0x04, 0x17
        /*001a*/ 	.short	(.L_12 - .L_11)
.L_11:
        /*001c*/ 	.word	0x00000000
        /*0020*/ 	.short	0x0000
        /*0022*/ 	.short	0x0000
        /*0024*/ 	.byte	0x00, 0xf5, 0x21, 0x00


	//----- nvinfo : EIATTR_SPARSE_MMA_MASK
	.align		4
.L_12:
        /*0028*/ 	.byte	0x03, 0x50
        /*002a*/ 	.short	0x0000


	//----- nvinfo : EIATTR_MAXREG_COUNT
	.align		4
        /*002c*/ 	.byte	0x03, 0x1b
        /*002e*/ 	.short	0x00ff


	//----- nvinfo : EIATTR_MERCURY_ISA_VERSION
	.align		4
        /*0030*/ 	.byte	0x03, 0x5f
        /*0032*/ 	.short	0x0101


	//----- nvinfo : EIATTR_VRC_CTA_INIT_COUNT
	.align		4
        /*0034*/ 	.byte	0x02, 0x4a
	.zero		1
	.zero		1


	//----- nvinfo : EIATTR_EXIT_INSTR_OFFSETS
	.align		4
        /*0038*/ 	.byte	0x04, 0x1c
        /*003a*/ 	.short	(.L_14 - .L_13)


	//   ....[0]....
.L_13:
        /*003c*/ 	.word	0x00000890


	//----- nvinfo : EIATTR_CRS_STACK_SIZE
	.align		4
.L_14:
        /*0040*/ 	.byte	0x04, 0x1e
        /*0042*/ 	.short	(.L_16 - .L_15)
.L_15:
        /*0044*/ 	.word	0x00000000


	//----- nvinfo : EIATTR_CBANK_PARAM_SIZE
	.align		4
.L_16:
        /*0048*/ 	.byte	0x03, 0x19
        /*004a*/ 	.short	0x0010


	//----- nvinfo : EIATTR_PARAM_CBANK
	.align		4
        /*004c*/ 	.byte	0x04, 0x0a
        /*004e*/ 	.short	(.L_18 - .L_17)
	.align		4
.L_17:
        /*0050*/ 	.word	index@(.nv.constant0._Z5sinOfPdS_)
        /*0054*/ 	.short	0x0380
        /*0056*/ 	.short	0x0010


	//----- nvinfo : EIATTR_SW_WAR
	.align		4
.L_18:
        /*0058*/ 	.byte	0x04, 0x36
        /*005a*/ 	.short	(.L_20 - .L_19)
.L_19:
        /*005c*/ 	.word	0x00000008
.L_20:


//--------------------- .nv.callgraph             --------------------------
	.section	.nv.callgraph,"",@"SHT_CUDA_CALLGRAPH"
	.align	4
	.sectionentsize	8
	.align		4
        /*0000*/ 	.word	0x00000000
	.align		4
        /*0004*/ 	.word	0xffffffff
	.align		4
        /*0008*/ 	.word	0x00000000
	.align		4
        /*000c*/ 	.word	0xfffffffe
	.align		4
        /*0010*/ 	.word	0x00000000
	.align		4
        /*0014*/ 	.word	0xfffffffd
	.align		4
        /*0018*/ 	.word	0x00000000
	.align		4
        /*001c*/ 	.word	0xfffffffc


//--------------------- .nv.constant4             --------------------------
	.section	.nv.constant4,"a",@progbits
	.align	8
	.align		8
.nv.constant4:
        /*0000*/ 	.dword	__cudart_i2opi_f


//--------------------- .text._Z5sinOfPdS_        --------------------------
	.section	.text._Z5sinOfPdS_,"ax",@progbits
	.align	128
        .global         _Z5sinOfPdS_
        .type           _Z5sinOfPdS_,@function
        .size           _Z5sinOfPdS_,(.L_x_6 - _Z5sinOfPdS_)
        .other          _Z5sinOfPdS_,@"STO_CUDA_ENTRY STV_DEFAULT"
_Z5sinOfPdS_:
.text._Z5sinOfPdS_:
[----:B------:R-:W-:Y:S01]  /*0000*/  LDC R1, c[0x0][0x37c] ;  /* 0x0000df00ff017b82 */ /* 0x000fe20000000800 */
[----:B------:R-:W0:Y:S07]  /*0010*/  S2R R2, SR_TID.X ;  /* 0x0000000000027919 */ /* 0x000e2e0000002100 */
[----:B------:R-:W0:Y:S01]  /*0020*/  S2UR UR4, SR_CTAID.X ;  /* 0x00000000000479c3 */ /* 0x000e220000002500 */
[----:B------:R-:W1:Y:S07]  /*0030*/  LDCU.64 UR6, c[0x0][0x358] ;  /* 0x00006b00ff0677ac */ /* 0x000e6e0008000a00 */
[----:B------:R-:W0:Y:S08]  /*0040*/  LDC R3, c[0x0][0x360] ;  /* 0x0000d800ff037b82 */ /* 0x000e300000000800 */
[----:B------:R-:W2:Y:S01]  /*0050*/  LDC.64 R4, c[0x0][0x380] ;  /* 0x0000e000ff047b82 */ /* 0x000ea20000000a00 */
[----:B0-----:R-:W-:-:S04]  /*0060*/  IMAD R2, R3, UR4, R2 ;  /* 0x0000000403027c24 */ /* 0x001fc8000f8e0202 */
[----:B--2---:R-:W-:-:S06]  /*0070*/  IMAD.WIDE R4, R2, 0x8, R4 ;  /* 0x0000000802047825 */ /* 0x004fcc00078e0204 */
[----:B-1----:R-:W2:Y:S01]  /*0080*/  LDG.E.64 R4, desc[UR6][R4.64] ;  /* 0x0000000604047981 */ /* 0x002ea2000c1e1b00 */
[----:B------:R-:W-:Y:S01]  /*0090*/  BSSY.RECONVERGENT B0, `(.L_x_0) ;  /* 0x000006a000007945 */ /* 0x000fe20003800200 */
[----:B--2---:R-:W0:Y:S02]  /*00a0*/  F2F.F32.F64 R0, R4 ;  /* 0x0000000400007310 */ /* 0x004e240000301000 */
[C---:B0-----:R-:W-:Y:S01]  /*00b0*/  FMUL R3, R0.reuse, 0.63661974668502807617 ;  /* 0x3f22f98300037820 */ /* 0x041fe20000400000 */
[----:B------:R-:W-:-:S05]  /*00c0*/  FSETP.GE.AND P0, PT, |R0|, 105615, PT ;  /* 0x47ce47800000780b */ /* 0x000fca0003f06200 */
[----:B------:R-:W0:Y:S02]  /*00d0*/  F2I.NTZ R3, R3 ;  /* 0x0000000300037305 */ /* 0x000e240000203100 */
[----:B0-----:R-:W-:-:S05]  /*00e0*/  I2FP.F32.S32 R7, R3 ;  /* 0x0000000300077245 */ /* 0x001fca0000201400 */
[----:B------:R-:W-:-:S04]  /*00f0*/  FFMA R6, R7, -1.5707962512969970703, R0 ;  /* 0xbfc90fda07067823 */ /* 0x000fc80000000000 */
[----:B------:R-:W-:-:S04]  /*0100*/  FFMA R6, R7, -7.5497894158615963534e-08, R6 ;  /* 0xb3a2216807067823 */ /* 0x000fc80000000006 */
[----:B------:R-:W-:Y:S01]  /*0110*/  FFMA R6, R7, -5.3903029534742383927e-15, R6 ;  /* 0xa7c234c507067823 */ /* 0x000fe20000000006 */
[----:B------:R-:W-:Y:S06]  /*0120*/  @!P0 BRA `(.L_x_1) ;  /* 0x0000000400808947 */ /* 0x000fec0003800000 */
[----:B------:R-:W-:-:S13]  /*0130*/  FSETP.NEU.AND P0, PT, |R0|, +INF , PT ;  /* 0x7f8000000000780b */ /* 0x000fda0003f0d200 */
[----:B------:R-:W-:Y:S01]  /*0140*/  @!P0 FMUL R6, RZ, R0 ;  /* 0x00000000ff068220 */ /* 0x000fe20000400000 */
[----:B------:R-:W-:Y:S01]  /*0150*/  @!P0 IMAD.MOV.U32 R3, RZ, RZ, RZ ;  /* 0x000000ffff038224 */ /* 0x000fe200078e00ff */
[----:B------:R-:W-:Y:S06]  /*0160*/  @!P0 BRA `(.L_x_1) ;  /* 0x0000000400708947 */ /* 0x000fec0003800000 */
[----:B------:R-:W-:Y:S01]  /*0170*/  IMAD.SHL.U32 R3, R0, 0x100, RZ ;  /* 0x0000010000037824 */ /* 0x000fe200078e00ff */
[----:B------:R-:W0:Y:S01]  /*0180*/  LDCU.64 UR8, c[0x4][URZ] ;  /* 0x01000000ff0877ac */ /* 0x000e220008000a00 */
[----:B------:R-:W-:Y:S02]  /*0190*/  IMAD.MOV.U32 R11, RZ, RZ, RZ ;  /* 0x000000ffff0b7224 */ /* 0x000fe400078e00ff */
[----:B------:R-:W-:Y:S01]  /*01a0*/  IMAD.MOV.U32 R8, RZ, RZ, RZ ;  /* 0x000000ffff087224 */ /* 0x000fe200078e00ff */
[----:B------:R-:W-:Y:S01]  /*01b0*/  LOP3.LUT R3, R3, 0x80000000, RZ, 0xfc, !PT ;  /* 0x8000000003037812 */ /* 0x000fe200078efcff */
[----:B------:R-:W-:Y:S01]  /*01c0*/  UMOV UR5, URZ ;  /* 0x000000ff00057c82 */ /* 0x000fe20008000000 */
[----:B------:R-:W-:-:S05]  /*01d0*/  UMOV UR4, URZ ;  /* 0x000000ff00047c82 */ /* 0x000fca0008000000 */
.L_x_2:
[----:B0-----:R-:W-:Y:S01]  /*01e0*/  IMAD.U32 R6, RZ, RZ, UR8 ;  /* 0x00000008ff067e24 */ /* 0x001fe2000f8e00ff */
[----:B------:R-:W-:-:S05]  /*01f0*/  MOV R7, UR9 ;  /* 0x0000000900077c02 */ /* 0x000fca0008000f00 */
[----:B------:R-:W2:Y:S01]  /*0200*/  LDG.E.CONSTANT R4, desc[UR6][R6.64] ;  /* 0x0000000606047981 */ /* 0x000ea2000c1e9900 */
[----:B------:R-:W-:Y:S01]  /*0210*/  UIADD3 UR4, UPT, UPT, UR4, 0x1, URZ ;  /* 0x0000000104047890 */ /* 0x000fe2000fffe0ff */
[C---:B------:R-:W-:Y:S01]  /*0220*/  ISETP.EQ.AND P0, PT, R8.reuse, RZ, PT ;  /* 0x000000ff0800720c */ /* 0x040fe20003f02270 */
[----:B------:R-:W-:Y:S01]  /*0230*/  UIADD3 UR8, UP1, UPT, UR8, 0x4, URZ ;  /* 0x0000000408087890 */ /* 0x000fe2000ff3e0ff */
[C---:B------:R-:W-:Y:S01]  /*0240*/  ISETP.EQ.AND P1, PT, R8.reuse, 0x4, PT ;  /* 0x000000040800780c */ /* 0x040fe20003f22270 */
[----:B------:R-:W-:Y:S01]  /*0250*/  UISETP.NE.AND UP0, UPT, UR4, 0x6, UPT ;  /* 0x000000060400788c */ /* 0x000fe2000bf05270 */
[C---:B------:R-:W-:Y:S01]  /*0260*/  ISETP.EQ.AND P2, PT, R8.reuse, 0x8, PT ;  /* 0x000000080800780c */ /* 0x040fe20003f42270 */
[----:B------:R-:W-:Y:S01]  /*0270*/  UIADD3.X UR9, UPT, UPT, URZ, UR9, URZ, UP1, !UPT ;  /* 0x00000009ff097290 */ /* 0x000fe20008ffe4ff */
[C---:B------:R-:W-:Y:S02]  /*0280*/  ISETP.EQ.AND P3, PT, R8.reuse, 0xc, PT ;  /* 0x0000000c0800780c */ /* 0x040fe40003f62270 */
[----:B------:R-:W-:-:S02]  /*0290*/  ISETP.EQ.AND P4, PT, R8, 0x10, PT ;  /* 0x000000100800780c */ /* 0x000fc40003f82270 */
[C---:B------:R-:W-:Y:S01]  /*02a0*/  ISETP.EQ.AND P5, PT, R8.reuse, 0x14, PT ;  /* 0x000000140800780c */ /* 0x040fe20003fa2270 */
[----:B------:R-:W-:Y:S02]  /*02b0*/  VIADD R8, R8, 0x4 ;  /* 0x0000000408087836 */ /* 0x000fe40000000000 */
[----:B--2---:R-:W-:-:S03]  /*02c0*/  IMAD.WIDE.U32 R4, R4, R3, RZ ;  /* 0x0000000304047225 */ /* 0x004fc600078e00ff */
[----:B------:R-:W-:-:S04]  /*02d0*/  IADD3 R4, P6, PT, R4, R11, RZ ;  /* 0x0000000b04047210 */ /* 0x000fc80007fde0ff */
[----:B------:R-:W-:Y:S01]  /*02e0*/  IADD3.X R11, PT, PT, R5, UR5, RZ, P6, !PT ;  /* 0x00000005050b7c10 */ /* 0x000fe2000b7fe4ff */
[--C-:B------:R-:W-:Y:S01]  /*02f0*/  @P0 IMAD.MOV.U32 R9, RZ, RZ, R4.reuse ;  /* 0x000000ffff090224 */ /* 0x100fe200078e0004 */
[----:B------:R-:W-:Y:S01]  /*0300*/  @P4 MOV R14, R4 ;  /* 0x00000004000e4202 */ /* 0x000fe20000000f00 */
[--C-:B------:R-:W-:Y:S02]  /*0310*/  @P1 IMAD.MOV.U32 R10, RZ, RZ, R4.reuse ;  /* 0x000000ffff0a1224 */ /* 0x100fe400078e0004 */
[--C-:B------:R-:W-:Y:S02]  /*0320*/  @P2 IMAD.MOV.U32 R12, RZ, RZ, R4.reuse ;  /* 0x000000ffff0c2224 */ /* 0x100fe400078e0004 */
[--C-:B------:R-:W-:Y:S02]  /*0330*/  @P3 IMAD.MOV.U32 R13, RZ, RZ, R4.reuse ;  /* 0x000000ffff0d3224 */ /* 0x100fe400078e0004 */
[----:B------:R-:W-:Y:S01]  /*0340*/  @P5 IMAD.MOV.U32 R15, RZ, RZ, R4 ;  /* 0x000000ffff0f5224 */ /* 0x000fe200078e0004 */
[----:B------:R-:W-:Y:S06]  /*0350*/  BRA.U UP0, `(.L_x_2) ;  /* 0xfffffffd00a07547 */ /* 0x000fec000b83ffff */
[----:B------:R-:W-:Y:S01]  /*0360*/  SHF.R.U32.HI R3, RZ, 0x17, R0 ;  /* 0x00000017ff037819 */ /* 0x000fe20000011600 */
[----:B------:R-:W-:Y:S03]  /*0370*/  BSSY.RECONVERGENT B1, `(.L_x_3) ;  /* 0x0000029000017945 */ /* 0x000fe60003800200 */
[C---:B------:R-:W-:Y:S02]  /*0380*/  LOP3.LUT R4, R3.reuse, 0xe0, RZ, 0xc0, !PT ;  /* 0x000000e003047812 */ /* 0x040fe400078ec0ff */
[----:B------:R-:W-:-:S03]  /*0390*/  LOP3.LUT P6, RZ, R3, 0x1f, RZ, 0xc0, !PT ;  /* 0x0000001f03ff7812 */ /* 0x000fc600078cc0ff */
[----:B------:R-:W-:-:S05]  /*03a0*/  VIADD R4, R4, 0xffffff80 ;  /* 0xffffff8004047836 */ /* 0x000fca0000000000 */
[----:B------:R-:W-:-:S05]  /*03b0*/  SHF.R.U32.HI R4, RZ, 0x5, R4 ;  /* 0x00000005ff047819 */ /* 0x000fca0000011604 */
[----:B------:R-:W-:-:S05]  /*03c0*/  IMAD.U32 R6, R4, -0x4, RZ ;  /* 0xfffffffc04067824 */ /* 0x000fca00078e00ff */
[C---:B------:R-:W-:Y:S02]  /*03d0*/  ISETP.EQ.AND P3, PT, R6.reuse, -0x18, PT ;  /* 0xffffffe80600780c */ /* 0x040fe40003f62270 */
[C---:B------:R-:W-:Y:S02]  /*03e0*/  ISETP.EQ.AND P4, PT, R6.reuse, -0x14, PT ;  /* 0xffffffec0600780c */ /* 0x040fe40003f82270 */
[C---:B------:R-:W-:Y:S02]  /*03f0*/  ISETP.EQ.AND P2, PT, R6.reuse, -0x10, PT ;  /* 0xfffffff00600780c */ /* 0x040fe40003f42270 */
[C---:B------:R-:W-:Y:S02]  /*0400*/  ISETP.EQ.AND P1, PT, R6.reuse, -0xc, PT ;  /* 0xfffffff40600780c */ /* 0x040fe40003f22270 */
[C---:B------:R-:W-:Y:S02]  /*0410*/  ISETP.EQ.AND P0, PT, R6.reuse, -0x8, PT ;  /* 0xfffffff80600780c */ /* 0x040fe40003f02270 */
[----:B------:R-:W-:-:S03]  /*0420*/  ISETP.EQ.AND P5, PT, R6, RZ, PT ;  /* 0x000000ff0600720c */ /* 0x000fc60003fa2270 */
[----:B------:R-:W-:Y:S02]  /*0430*/  @P3 MOV R4, R9 ;  /* 0x0000000900043202 */ /* 0x000fe40000000f00 */
[C---:B------:R-:W-:Y:S01]  /*0440*/  ISETP.EQ.AND P3, PT, R6.reuse, -0x4, PT ;  /* 0xfffffffc0600780c */ /* 0x040fe20003f62270 */
[----:B------:R-:W-:Y:S02]  /*0450*/  @P4 IMAD.MOV.U32 R5, RZ, RZ, R9 ;  /* 0x000000ffff054224 */ /* 0x000fe400078e0009 */
[----:B------:R-:W-:Y:S01]  /*0460*/  @P4 IMAD.MOV.U32 R4, RZ, RZ, R10 ;  /* 0x000000ffff044224 */ /* 0x000fe200078e000a */
[----:B------:R-:W-:Y:S01]  /*0470*/  ISETP.EQ.AND P4, PT, R6, 0x4, PT ;  /* 0x000000040600780c */ /* 0x000fe20003f82270 */
[----:B------:R-:W-:Y:S02]  /*0480*/  @P2 IMAD.MOV.U32 R4, RZ, RZ, R12 ;  /* 0x000000ffff042224 */ /* 0x000fe400078e000c */
[----:B------:R-:W-:Y:S02]  /*0490*/  @P1 IMAD.MOV.U32 R4, RZ, RZ, R13 ;  /* 0x000000ffff041224 */ /* 0x000fe400078e000d */
[----:B------:R-:W-:-:S02]  /*04a0*/  @P0 IMAD.MOV.U32 R4, RZ, RZ, R14 ;  /* 0x000000ffff040224 */ /* 0x000fc400078e000e */
[----:B------:R-:W-:Y:S01]  /*04b0*/  @P2 IMAD.MOV.U32 R5, RZ, RZ, R10 ;  /* 0x000000ffff052224 */ /* 0x000fe200078e000a */
[----:B------:R-:W-:Y:S01]  /*04c0*/  @P1 MOV R5, R12 ;  /* 0x0000000c00051202 */ /* 0x000fe20000000f00 */
[----:B------:R-:W-:Y:S01]  /*04d0*/  @P0 IMAD.MOV.U32 R5, RZ, RZ, R13 ;  /* 0x000000ffff050224 */ /* 0x000fe200078e000d */
[----:B------:R-:W-:Y:S01]  /*04e0*/  @P3 MOV R4, R15 ;  /* 0x0000000f00043202 */ /* 0x000fe20000000f00 */
[----:B------:R-:W-:Y:S02]  /*04f0*/  @P5 IMAD.MOV.U32 R4, RZ, RZ, R11 ;  /* 0x000000ffff045224 */ /* 0x000fe400078e000b */
[----:B------:R-:W-:Y:S02]  /*0500*/  @P3 IMAD.MOV.U32 R5, RZ, RZ, R14 ;  /* 0x000000ffff053224 */ /* 0x000fe400078e000e */
[----:B------:R-:W-:Y:S02]  /*0510*/  @P5 IMAD.MOV.U32 R5, RZ, RZ, R15 ;  /* 0x000000ffff055224 */ /* 0x000fe400078e000f */
[----:B------:R-:W-:-:S02]  /*0520*/  @P4 IMAD.MOV.U32 R5, RZ, RZ, R11 ;  /* 0x000000ffff054224 */ /* 0x000fc400078e000b */
[----:B------:R-:W-:Y:S01]  /*0530*/  IMAD.MOV.U32 R8, RZ, RZ, R4 ;  /* 0x000000ffff087224 */ /* 0x000fe200078e0004 */
[----:B------:R-:W-:Y:S06]  /*0540*/  @!P6 BRA `(.L_x_4) ;  /* 0x00000000002ce947 */ /* 0x000fec0003800000 */
[----:B------:R-:W-:Y:S01]  /*0550*/  @P2 MOV R4, R9 ;  /* 0x0000000900042202 */ /* 0x000fe20000000f00 */
[----:B------:R-:W-:Y:S01]  /*0560*/  @P1 IMAD.MOV.U32 R4, RZ, RZ, R10 ;  /* 0x000000ffff041224 */ /* 0x000fe200078e000a */
[----:B------:R-:W-:Y:S01]  /*0570*/  LOP3.LUT R3, R3, 0x1f, RZ, 0xc0, !PT ;  /* 0x0000001f03037812 */ /* 0x000fe200078ec0ff */
[----:B------:R-:W-:Y:S01]  /*0580*/  @P0 IMAD.MOV.U32 R4, RZ, RZ, R12 ;  /* 0x000000ffff040224 */ /* 0x000fe200078e000c */
[----:B------:R-:W-:Y:S01]  /*0590*/  ISETP.EQ.AND P0, PT, R6, 0x8, PT ;  /* 0x000000080600780c */ /* 0x000fe20003f02270 */
[----:B------:R-:W-:Y:S01]  /*05a0*/  @P3 IMAD.MOV.U32 R4, RZ, RZ, R13 ;  /* 0x000000ffff043224 */ /* 0x000fe200078e000d */
[----:B------:R-:W-:Y:S01]  /*05b0*/  SHF.L.W.U32.HI R8, R5, R3, R8 ;  /* 0x0000000305087219 */ /* 0x000fe20000010e08 */
[----:B------:R-:W-:Y:S01]  /*05c0*/  @P5 IMAD.MOV.U32 R4, RZ, RZ, R14 ;  /* 0x000000ffff045224 */ /* 0x000fe200078e000e */
[----:B------:R-:W-:-:S09]  /*05d0*/  @P4 MOV R4, R15 ;  /* 0x0000000f00044202 */ /* 0x000fd20000000f00 */
[----:B------:R-:W-:-:S05]  /*05e0*/  @P0 IMAD.MOV.U32 R4, RZ, RZ, R11 ;  /* 0x000000ffff040224 */ /* 0x000fca00078e000b */
[----:B------:R-:W-:-:S07]  /*05f0*/  SHF.L.W.U32.HI R5, R4, R3, R5 ;  /* 0x0000000304057219 */ /* 0x000fce0000010e05 */
.L_x_4:
[----:B------:R-:W-:Y:S05]  /*0600*/  BSYNC.RECONVERGENT B1 ;  /* 0x0000000000017941 */ /* 0x000fea0003800200 */
.L_x_3:
[C---:B------:R-:W-:Y:S01]  /*0610*/  SHF.L.W.U32.HI R9, R5.reuse, 0x2, R8 ;  /* 0x0000000205097819 */ /* 0x040fe20000010e08 */
[----:B------:R-:W-:Y:S01]  /*0620*/  IMAD.SHL.U32 R5, R5, 0x4, RZ ;  /* 0x0000000405057824 */ /* 0x000fe200078e00ff */
[----:B------:R-:W-:Y:S01]  /*0630*/  UMOV UR4, 0x54442d19 ;  /* 0x54442d1900047882 */ /* 0x000fe20000000000 */
[----:B------:R-:W-:Y:S01]  /*0640*/  UMOV UR5, 0x3bf921fb ;  /* 0x3bf921fb00057882 */ /* 0x000fe20000000000 */
[----:B------:R-:W-:Y:S02]  /*0650*/  SHF.R.S32.HI R4, RZ, 0x1f, R9 ;  /* 0x0000001fff047819 */ /* 0x000fe40000011409 */
[----:B------:R-:W-:Y:S02]  /*0660*/  ISETP.GE.AND P0, PT, R0, RZ, PT ;  /* 0x000000ff0000720c */ /* 0x000fe40003f06270 */
[C---:B------:R-:W-:Y:S02]  /*0670*/  LOP3.LUT R6, R4.reuse, R5, RZ, 0x3c, !PT ;  /* 0x0000000504067212 */ /* 0x040fe400078e3cff */
[----:B------:R-:W-:-:S02]  /*0680*/  LOP3.LUT R7, R4, R9, RZ, 0x3c, !PT ;  /* 0x0000000904077212 */ /* 0x000fc400078e3cff */
[----:B------:R-:W-:Y:S02]  /*0690*/  SHF.R.U32.HI R3, RZ, 0x1e, R8 ;  /* 0x0000001eff037819 */ /* 0x000fe40000011608 */
[----:B------:R-:W0:Y:S01]  /*06a0*/  I2F.F64.S64 R4, R6 ;  /* 0x0000000600047312 */ /* 0x000e220000301c00 */
[C---:B------:R-:W-:Y:S02]  /*06b0*/  LOP3.LUT R0, R9.reuse, R0, RZ, 0x3c, !PT ;  /* 0x0000000009007212 */ /* 0x040fe400078e3cff */
[----:B------:R-:W-:Y:S02]  /*06c0*/  LEA.HI R3, R9, R3, RZ, 0x1 ;  /* 0x0000000309037211 */ /* 0x000fe400078f08ff */
[----:B------:R-:W-:-:S03]  /*06d0*/  ISETP.GE.AND P1, PT, R0, RZ, PT ;  /* 0x000000ff0000720c */ /* 0x000fc60003f26270 */
[----:B------:R-:W-:-:S04]  /*06e0*/  IMAD.MOV R0, RZ, RZ, -R3 ;  /* 0x000000ffff007224 */ /* 0x000fc800078e0a03 */
[----:B------:R-:W-:Y:S01]  /*06f0*/  @!P0 IMAD.MOV.U32 R3, RZ, RZ, R0 ;  /* 0x000000ffff038224 */ /* 0x000fe200078e0000 */
[----:B0-----:R-:W-:-:S10]  /*0700*/  DMUL R4, R4, UR4 ;  /* 0x0000000404047c28 */ /* 0x001fd40008000000 */
[----:B------:R-:W0:Y:S02]  /*0710*/  F2F.F32.F64 R4, R4 ;  /* 0x0000000400047310 */ /* 0x000e240000301000 */
[----:B0-----:R-:W-:-:S07]  /*0720*/  FSEL R6, -R4, R4, !P1 ;  /* 0x0000000404067208 */ /* 0x001fce0004800100 */
.L_x_1:
[----:B------:R-:W-:Y:S05]  /*0730*/  BSYNC.RECONVERGENT B0 ;  /* 0x0000000000007941 */ /* 0x000fea0003800200 */
.L_x_0:
[----:B------:R-:W-:Y:S01]  /*0740*/  MOV R0, 0x37cbac00 ;  /* 0x37cbac0000007802 */ /* 0x000fe20000000f00 */
[----:B------:R-:W-:Y:S01]  /*0750*/  FMUL R5, R6, R6 ;  /* 0x0000000606057220 */ /* 0x000fe20000400000 */
[C---:B------:R-:W-:Y:S01]  /*0760*/  LOP3.LUT R4, R3.reuse, 0x1, RZ, 0xc0, !PT ;  /* 0x0000000103047812 */ /* 0x040fe200078ec0ff */
[----:B------:R-:W-:Y:S01]  /*0770*/  IMAD.MOV.U32 R7, RZ, RZ, 0x3effffff ;  /* 0x3effffffff077424 */ /* 0x000fe200078e00ff */
[----:B------:R-:W-:Y:S01]  /*0780*/  LOP3.LUT P1, RZ, R3, 0x2, RZ, 0xc0, !PT ;  /* 0x0000000203ff7812 */ /* 0x000fe2000782c0ff */
[----:B------:R-:W-:Y:S01]  /*0790*/  FFMA R0, R5, R0, -0.0013887860113754868507 ;  /* 0xbab607ed05007423 */ /* 0x000fe20000000000 */
[----:B------:R-:W-:Y:S01]  /*07a0*/  ISETP.NE.U32.AND P0, PT, R4, 0x1, PT ;  /* 0x000000010400780c */ /* 0x000fe20003f05070 */
[----:B------:R-:W-:-:S03]  /*07b0*/  IMAD.MOV.U32 R4, RZ, RZ, 0x3d2aaabb ;  /* 0x3d2aaabbff047424 */ /* 0x000fc600078e00ff */
[----:B------:R-:W-:Y:S02]  /*07c0*/  FSEL R0, R0, -0.00019574658654164522886, !P0 ;  /* 0xb94d415300007808 */ /* 0x000fe40004000000 */
[----:B------:R-:W-:Y:S02]  /*07d0*/  FSEL R4, R4, 0.0083327032625675201416, !P0 ;  /* 0x3c0885e404047808 */ /* 0x000fe40004000000 */
[----:B------:R-:W-:-:S03]  /*07e0*/  FSEL R3, -R7, -0.16666662693023681641, !P0 ;  /* 0xbe2aaaa807037808 */ /* 0x000fc60004000100 */
[C---:B------:R-:W-:Y:S01]  /*07f0*/  FFMA R4, R5.reuse, R0, R4 ;  /* 0x0000000005047223 */ /* 0x040fe20000000004 */
[----:B------:R-:W-:Y:S02]  /*0800*/  FSEL R0, R6, 1, P0 ;  /* 0x3f80000006007808 */ /* 0x000fe40000000000 */
[----:B------:R-:W0:Y:S01]  /*0810*/  LDC.64 R6, c[0x0][0x388] ;  /* 0x0000e200ff067b82 */ /* 0x000e220000000a00 */
[C---:B------:R-:W-:Y:S02]  /*0820*/  FFMA R3, R5.reuse, R4, R3 ;  /* 0x0000000405037223 */ /* 0x040fe40000000003 */
[----:B------:R-:W-:-:S04]  /*0830*/  FFMA R5, R5, R0, RZ ;  /* 0x0000000005057223 */ /* 0x000fc800000000ff */
[----:B------:R-:W-:-:S04]  /*0840*/  FFMA R5, R5, R3, R0 ;  /* 0x0000000305057223 */ /* 0x000fc80000000000 */
[----:B------:R-:W-:-:S06]  /*0850*/  @P1 FADD R5, RZ, -R5 ;  /* 0x80000005ff051221 */ /* 0x000fcc0000000000 */
[----:B------:R-:W1:Y:S01]  /*0860*/  F2F.F64.F32 R4, R5 ;  /* 0x0000000500047310 */ /* 0x000e620000201800 */
[----:B0-----:R-:W-:-:S05]  /*0870*/  IMAD.WIDE R2, R2, 0x8, R6 ;  /* 0x0000000802027825 */ /* 0x001fca00078e0206 */
[----:B-1----:R-:W-:Y:S01]  /*0880*/  STG.E.64 desc[UR6][R2.64], R4 ;  /* 0x0000000402007986 */ /* 0x002fe2000c101b06 */
[----:B------:R-:W-:Y:S05]  /*0890*/  EXIT ;  /* 0x000000000000794d */ /* 0x000fea0003800000 */
.L_x_5:
[----:B------:R-:W-:-:S00]  /*08a0*/  BRA `(.L_x_5) ;  /* 0xfffffffc00fc7947 */ /* 0x000fc0000383ffff */
[----:B------:R-:W-:-:S00]  /*08b0*/  NOP ;  /* 0x0000000000007918 */ /* 0x000fc00000000000 */
        /* <DEDUP_REMOVED lines=12> */
.L_x_6:


//--------------------- .nv.global.init           --------------------------
	.section	.nv.global.init,"aw",@progbits
	.align	4
.nv.global.init:
	.type		__cudart_i2opi_f,@object
	.size		__cudart_i2opi_f,(.L_0 - __cudart_i2opi_f)
__cudart_i2opi_f:
        /*0000*/ 	.byte	0x41, 0x90, 0x43, 0x3c, 0x99, 0x95, 0x62, 0xdb, 0xc0, 0xdd, 0x34, 0xf5, 0xd1, 0x57, 0x27, 0xfc
        /*0010*/ 	.byte	0x29, 0x15, 0x44, 0x4e, 0x6e, 0x83, 0xf9, 0xa2
.L_0:


//--------------------- .nv.shared.reserved.0     --------------------------
	.section	.nv.shared.reserved.0,"aw",@nobits
	.weak		__nv_reservedSMEM_offset_0_alias
	.size		__nv_reservedSMEM_offset_0_alias, 0, 64
	.other		__nv_reservedSMEM_offset_0_alias,@"STO_CUDA_RESERVED_SHARED STV_DEFAULT"
__nv_reservedSMEM_offset_0_alias:
	.zero		0
	.zero		64


//--------------------- .nv.constant0._Z5sinOfPdS_ --------------------------
	.section	.nv.constant0._Z5sinOfPdS_,"a",@progbits
	.sectionflags	@""
	.align	4
.nv.constant0._Z5sinOfPdS_:
	.zero		912


//--------------------- SYMBOLS --------------------------

	.type		.nv.reservedSmem.offset0,@object
	.size		.nv.reservedSmem.offset0,0x4
